//
// Generated by NVIDIA NVVM Compiler
//
// Compiler Build ID: CL-36424714
// Cuda compilation tools, release 13.0, V13.0.88
// Based on NVVM 20.0.0
//

.version 9.0
.target sm_100
.address_size 64

	// .globl	_Z20test_exp2f_precisionPKfPfi
.global .align 1 .b8 _ZN34_INTERNAL_28a0e829_4_k_cu_4a53d91c4cuda3std3__45__cpo5beginE[1];
.global .align 1 .b8 _ZN34_INTERNAL_28a0e829_4_k_cu_4a53d91c4cuda3std3__45__cpo3endE[1];
.global .align 1 .b8 _ZN34_INTERNAL_28a0e829_4_k_cu_4a53d91c4cuda3std3__45__cpo6cbeginE[1];
.global .align 1 .b8 _ZN34_INTERNAL_28a0e829_4_k_cu_4a53d91c4cuda3std3__45__cpo4cendE[1];
.global .align 1 .b8 _ZN34_INTERNAL_28a0e829_4_k_cu_4a53d91c4cuda3std3__45__cpo6rbeginE[1];
.global .align 1 .b8 _ZN34_INTERNAL_28a0e829_4_k_cu_4a53d91c4cuda3std3__45__cpo4rendE[1];
.global .align 1 .b8 _ZN34_INTERNAL_28a0e829_4_k_cu_4a53d91c4cuda3std3__45__cpo7crbeginE[1];
.global .align 1 .b8 _ZN34_INTERNAL_28a0e829_4_k_cu_4a53d91c4cuda3std3__45__cpo5crendE[1];
.global .align 1 .b8 _ZN34_INTERNAL_28a0e829_4_k_cu_4a53d91c4cuda3std3__436_GLOBAL__N__28a0e829_4_k_cu_4a53d91c6ignoreE[1];
.global .align 1 .b8 _ZN34_INTERNAL_28a0e829_4_k_cu_4a53d91c4cuda3std3__419piecewise_constructE[1];
.global .align 1 .b8 _ZN34_INTERNAL_28a0e829_4_k_cu_4a53d91c4cuda3std3__48in_placeE[1];
.global .align 1 .b8 _ZN34_INTERNAL_28a0e829_4_k_cu_4a53d91c4cuda3std3__420unreachable_sentinelE[1];
.global .align 1 .b8 _ZN34_INTERNAL_28a0e829_4_k_cu_4a53d91c4cuda3std3__47nulloptE[1];
.global .align 1 .b8 _ZN34_INTERNAL_28a0e829_4_k_cu_4a53d91c4cuda3std3__48unexpectE[1];
.global .align 1 .b8 _ZN34_INTERNAL_28a0e829_4_k_cu_4a53d91c4cuda3std6ranges3__45__cpo4swapE[1];
.global .align 1 .b8 _ZN34_INTERNAL_28a0e829_4_k_cu_4a53d91c4cuda3std6ranges3__45__cpo9iter_moveE[1];
.global .align 1 .b8 _ZN34_INTERNAL_28a0e829_4_k_cu_4a53d91c4cuda3std6ranges3__45__cpo5beginE[1];
.global .align 1 .b8 _ZN34_INTERNAL_28a0e829_4_k_cu_4a53d91c4cuda3std6ranges3__45__cpo3endE[1];
.global .align 1 .b8 _ZN34_INTERNAL_28a0e829_4_k_cu_4a53d91c4cuda3std6ranges3__45__cpo6cbeginE[1];
.global .align 1 .b8 _ZN34_INTERNAL_28a0e829_4_k_cu_4a53d91c4cuda3std6ranges3__45__cpo4cendE[1];
.global .align 1 .b8 _ZN34_INTERNAL_28a0e829_4_k_cu_4a53d91c4cuda3std6ranges3__45__cpo7advanceE[1];
.global .align 1 .b8 _ZN34_INTERNAL_28a0e829_4_k_cu_4a53d91c4cuda3std6ranges3__45__cpo9iter_swapE[1];
.global .align 1 .b8 _ZN34_INTERNAL_28a0e829_4_k_cu_4a53d91c4cuda3std6ranges3__45__cpo4nextE[1];
.global .align 1 .b8 _ZN34_INTERNAL_28a0e829_4_k_cu_4a53d91c4cuda3std6ranges3__45__cpo4prevE[1];
.global .align 1 .b8 _ZN34_INTERNAL_28a0e829_4_k_cu_4a53d91c4cuda3std6ranges3__45__cpo4dataE[1];
.global .align 1 .b8 _ZN34_INTERNAL_28a0e829_4_k_cu_4a53d91c4cuda3std6ranges3__45__cpo5cdataE[1];
.global .align 1 .b8 _ZN34_INTERNAL_28a0e829_4_k_cu_4a53d91c4cuda3std6ranges3__45__cpo4sizeE[1];
.global .align 1 .b8 _ZN34_INTERNAL_28a0e829_4_k_cu_4a53d91c4cuda3std6ranges3__45__cpo5ssizeE[1];
.global .align 1 .b8 _ZN34_INTERNAL_28a0e829_4_k_cu_4a53d91c4cuda3std6ranges3__45__cpo8distanceE[1];
.global .align 1 .b8 _ZN34_INTERNAL_28a0e829_4_k_cu_4a53d91c6thrust24THRUST_300001_SM_1000_NS8cuda_cub3parE[1];
.global .align 1 .b8 _ZN34_INTERNAL_28a0e829_4_k_cu_4a53d91c6thrust24THRUST_300001_SM_1000_NS8cuda_cub10par_nosyncE[1];
.global .align 1 .b8 _ZN34_INTERNAL_28a0e829_4_k_cu_4a53d91c6thrust24THRUST_300001_SM_1000_NS6system6detail10sequential3seqE[1];
.global .align 1 .b8 _ZN34_INTERNAL_28a0e829_4_k_cu_4a53d91c6thrust24THRUST_300001_SM_1000_NS12placeholders2_1E[1];
.global .align 1 .b8 _ZN34_INTERNAL_28a0e829_4_k_cu_4a53d91c6thrust24THRUST_300001_SM_1000_NS12placeholders2_2E[1];
.global .align 1 .b8 _ZN34_INTERNAL_28a0e829_4_k_cu_4a53d91c6thrust24THRUST_300001_SM_1000_NS12placeholders2_3E[1];
.global .align 1 .b8 _ZN34_INTERNAL_28a0e829_4_k_cu_4a53d91c6thrust24THRUST_300001_SM_1000_NS12placeholders2_4E[1];
.global .align 1 .b8 _ZN34_INTERNAL_28a0e829_4_k_cu_4a53d91c6thrust24THRUST_300001_SM_1000_NS12placeholders2_5E[1];
.global .align 1 .b8 _ZN34_INTERNAL_28a0e829_4_k_cu_4a53d91c6thrust24THRUST_300001_SM_1000_NS12placeholders2_6E[1];
.global .align 1 .b8 _ZN34_INTERNAL_28a0e829_4_k_cu_4a53d91c6thrust24THRUST_300001_SM_1000_NS12placeholders2_7E[1];
.global .align 1 .b8 _ZN34_INTERNAL_28a0e829_4_k_cu_4a53d91c6thrust24THRUST_300001_SM_1000_NS12placeholders2_8E[1];
.global .align 1 .b8 _ZN34_INTERNAL_28a0e829_4_k_cu_4a53d91c6thrust24THRUST_300001_SM_1000_NS12placeholders2_9E[1];
.global .align 1 .b8 _ZN34_INTERNAL_28a0e829_4_k_cu_4a53d91c6thrust24THRUST_300001_SM_1000_NS12placeholders3_10E[1];
.global .align 1 .b8 _ZN34_INTERNAL_28a0e829_4_k_cu_4a53d91c6thrust24THRUST_300001_SM_1000_NS3seqE[1];

.visible .entry _Z20test_exp2f_precisionPKfPfi(
	.param .u64 .ptr .align 1 _Z20test_exp2f_precisionPKfPfi_param_0,
	.param .u64 .ptr .align 1 _Z20test_exp2f_precisionPKfPfi_param_1,
	.param .u32 _Z20test_exp2f_precisionPKfPfi_param_2
)
{
	.reg .pred 	%p<2>;
	.reg .b32 	%r<6>;
	.reg .b32 	%f<3>;
	.reg .b64 	%rd<8>;

	ld.param.u64 	%rd1, [_Z20test_exp2f_precisionPKfPfi_param_0];
	ld.param.u64 	%rd2, [_Z20test_exp2f_precisionPKfPfi_param_1];
	ld.param.u32 	%r2, [_Z20test_exp2f_precisionPKfPfi_param_2];
	mov.u32 	%r3, %tid.x;
	mov.u32 	%r4, %ctaid.x;
	mov.u32 	%r5, %ntid.x;
	mad.lo.s32 	%r1, %r4, %r5, %r3;
	setp.ge.s32 	%p1, %r1, %r2;
	@%p1 bra 	$L__BB0_2;
	cvta.to.global.u64 	%rd3, %rd1;
	cvta.to.global.u64 	%rd4, %rd2;
	mul.wide.s32 	%rd5, %r1, 4;
	add.s64 	%rd6, %rd3, %rd5;
	ld.global.f32 	%f1, [%rd6];
	ex2.approx.f32 	%f2, %f1;
	add.s64 	%rd7, %rd4, %rd5;
	st.global.f32 	[%rd7], %f2;
$L__BB0_2:
	ret;

}
	// .globl	_ZN3cub18CUB_300001_SM_10006detail11EmptyKernelIvEEvv
.visible .entry _ZN3cub18CUB_300001_SM_10006detail11EmptyKernelIvEEvv()
{


	ret;

}


// ===== COMPILED SASS (sm_100) =====

	.target	sm_100

	.elftype	@"ET_EXEC"


//--------------------- .note.nv.tkinfo           --------------------------
	.section	.note.nv.tkinfo,"",@"SHT_NOTE"
	.sectionflags	@"SHF_NOTE_NV_TKINFO"
	.tkinfo
        /*0018*/ 	.word	0x00000002
        /*0030*/ 	.string	""
        /*0030*/ 	.string	"ptxas"
        /*0030*/ 	.string	"Cuda compilation tools, release 13.0, V13.0.88"
        /*0030*/ 	.string	"Build cuda_13.0.r13.0/compiler.36424714_0"
        /*0030*/ 	.string	"-arch sm_100 -m 64 "



//--------------------- .note.nv.cuinfo           --------------------------
	.section	.note.nv.cuinfo,"",@"SHT_NOTE"
	.sectionflags	@"SHF_NOTE_NV_CUINFO"
        /*0018*/ 	.short	0x0002
        /*001a*/ 	.short	0x0064
        /*001c*/ 	.short	0x0082
	.zero		2


//--------------------- .nv.info                  --------------------------
	.section	.nv.info,"",@"SHT_CUDA_INFO"
	.align	4


	//----- nvinfo : EIATTR_REGCOUNT
	.align		4
        /*0000*/ 	.byte	0x04, 0x2f
        /*0002*/ 	.short	(.L_44 - .L_43)
	.align		4
.L_43:
        /*0004*/ 	.word	index@(_Z20test_exp2f_precisionPKfPfi)
        /*0008*/ 	.word	0x0000000c


	//----- nvinfo : EIATTR_FRAME_SIZE
	.align		4
.L_44:
        /*000c*/ 	.byte	0x04, 0x11
        /*000e*/ 	.short	(.L_46 - .L_45)
	.align		4
.L_45:
        /*0010*/ 	.word	index@(_Z20test_exp2f_precisionPKfPfi)
        /*0014*/ 	.word	0x00000000


	//----- nvinfo : EIATTR_REGCOUNT
	.align		4
.L_46:
        /*0018*/ 	.byte	0x04, 0x2f
        /*001a*/ 	.short	(.L_48 - .L_47)
	.align		4
.L_47:
        /*001c*/ 	.word	index@(_ZN3cub18CUB_300001_SM_10006detail11EmptyKernelIvEEvv)
        /*0020*/ 	.word	0x00000004


	//----- nvinfo : EIATTR_FRAME_SIZE
	.align		4
.L_48:
        /*0024*/ 	.byte	0x04, 0x11
        /*0026*/ 	.short	(.L_50 - .L_49)
	.align		4
.L_49:
        /*0028*/ 	.word	index@(_ZN3cub18CUB_300001_SM_10006detail11EmptyKernelIvEEvv)
        /*002c*/ 	.word	0x00000000


	//----- nvinfo : EIATTR_MIN_STACK_SIZE
	.align		4
.L_50:
        /*0030*/ 	.byte	0x04, 0x12
        /*0032*/ 	.short	(.L_52 - .L_51)
	.align		4
.L_51:
        /*0034*/ 	.word	index@(_ZN3cub18CUB_300001_SM_10006detail11EmptyKernelIvEEvv)
        /*0038*/ 	.word	0x00000000


	//----- nvinfo : EIATTR_MIN_STACK_SIZE
	.align		4
.L_52:
        /*003c*/ 	.byte	0x04, 0x12
        /*003e*/ 	.short	(.L_54 - .L_53)
	.align		4
.L_53:
        /*0040*/ 	.word	index@(_Z20test_exp2f_precisionPKfPfi)
        /*0044*/ 	.word	0x00000000
.L_54:


//--------------------- .nv.compat                --------------------------
	.section	.nv.compat,"",@"SHT_CUDA_COMPAT_INFO"
	.align	4
        /*0000*/ 	.byte	0x02, 0x09, 0x00, 0x00, 0x02, 0x02, 0x01, 0x00, 0x02, 0x05, 0x05, 0x00, 0x03, 0x07, 0x01, 0x01
        /*0010*/ 	.byte	0x02, 0x03, 0x00, 0x00, 0x02, 0x06, 0x01, 0x00, 0x04, 0x0b, 0x08, 0x00, 0x01, 0x00, 0x00, 0x00
        /*0020*/ 	.byte	0x00, 0x00, 0x00, 0x00


//--------------------- .nv.info._ZN3cub18CUB_300001_SM_10006detail11EmptyKernelIvEEvv --------------------------
	.section	.nv.info._ZN3cub18CUB_300001_SM_10006detail11EmptyKernelIvEEvv,"",@"SHT_CUDA_INFO"
	.sectionflags	@""
	.align	4


	//----- nvinfo : EIATTR_CUDA_API_VERSION
	.align		4
        /*0000*/ 	.byte	0x04, 0x37
        /*0002*/ 	.short	(.L_56 - .L_55)
.L_55:
        /*0004*/ 	.word	0x00000082


	//----- nvinfo : EIATTR_SPARSE_MMA_MASK
	.align		4
.L_56:
        /*0008*/ 	.byte	0x03, 0x50
        /*000a*/ 	.short	0x0000


	//----- nvinfo : EIATTR_MAXREG_COUNT
	.align		4
        /*000c*/ 	.byte	0x03, 0x1b
        /*000e*/ 	.short	0x00ff


	//----- nvinfo : EIATTR_MERCURY_ISA_VERSION
	.align		4
        /*0010*/ 	.byte	0x03, 0x5f
        /*0012*/ 	.short	0x0101


	//----- nvinfo : EIATTR_VRC_CTA_INIT_COUNT
	.align		4
        /*0014*/ 	.byte	0x02, 0x4a
	.zero		1
	.zero		1


	//----- nvinfo : EIATTR_EXIT_INSTR_OFFSETS
	.align		4
        /*0018*/ 	.byte	0x04, 0x1c
        /*001a*/ 	.short	(.L_58 - .L_57)


	//   ....[0]....
.L_57:
        /*001c*/ 	.word	0x00000010


	//----- nvinfo : EIATTR_SW_WAR
	.align		4
.L_58:
        /*0020*/ 	.byte	0x04, 0x36
        /*0022*/ 	.short	(.L_60 - .L_59)
.L_59:
        /*0024*/ 	.word	0x00000008
.L_60:


//--------------------- .nv.info._Z20test_exp2f_precisionPKfPfi --------------------------
	.section	.nv.info._Z20test_exp2f_precisionPKfPfi,"",@"SHT_CUDA_INFO"
	.sectionflags	@""
	.align	4


	//----- nvinfo : EIATTR_CUDA_API_VERSION
	.align		4
        /*0000*/ 	.byte	0x04, 0x37
        /*0002*/ 	.short	(.L_62 - .L_61)
.L_61:
        /*0004*/ 	.word	0x00000082


	//----- nvinfo : EIATTR_KPARAM_INFO
	.align		4
.L_62:
        /*0008*/ 	.byte	0x04, 0x17
        /*000a*/ 	.short	(.L_64 - .L_63)
.L_63:
        /*000c*/ 	.word	0x00000000
        /*0010*/ 	.short	0x0002
        /*0012*/ 	.short	0x0010
        /*0014*/ 	.byte	0x00, 0xf0, 0x11, 0x00


	//----- nvinfo : EIATTR_KPARAM_INFO
	.align		4
.L_64:
        /*0018*/ 	.byte	0x04, 0x17
        /*001a*/ 	.short	(.L_66 - .L_65)
.L_65:
        /*001c*/ 	.word	0x00000000
        /*0020*/ 	.short	0x0001
        /*0022*/ 	.short	0x0008
        /*0024*/ 	.byte	0x00, 0xf5, 0x21, 0x00


	//----- nvinfo : EIATTR_KPARAM_INFO
	.align		4
.L_66:
        /*0028*/ 	.byte	0x04, 0x17
        /*002a*/ 	.short	(.L_68 - .L_67)
.L_67:
        /*002c*/ 	.word	0x00000000
        /*0030*/ 	.short	0x0000
        /*0032*/ 	.short	0x0000
        /*0034*/ 	.byte	0x00, 0xf5, 0x21, 0x00


	//----- nvinfo : EIATTR_SPARSE_MMA_MASK
	.align		4
.L_68:
        /*0038*/ 	.byte	0x03, 0x50
        /*003a*/ 	.short	0x0000


	//----- nvinfo : EIATTR_MAXREG_COUNT
	.align		4
        /*003c*/ 	.byte	0x03, 0x1b
        /*003e*/ 	.short	0x00ff


	//----- nvinfo : EIATTR_MERCURY_ISA_VERSION
	.align		4
        /*0040*/ 	.byte	0x03, 0x5f
        /*0042*/ 	.short	0x0101


	//----- nvinfo : EIATTR_VRC_CTA_INIT_COUNT
	.align		4
        /*0044*/ 	.byte	0x02, 0x4a
	.zero		1
	.zero		1


	//----- nvinfo : EIATTR_EXIT_INSTR_OFFSETS
	.align		4
        /*0048*/ 	.byte	0x04, 0x1c
        /*004a*/ 	.short	(.L_70 - .L_69)


	//   ....[0]....
.L_69:
        /*004c*/ 	.word	0x00000070


	//   ....[1]....
        /*0050*/ 	.word	0x00000130


	//----- nvinfo : EIATTR_CBANK_PARAM_SIZE
	.align		4
.L_70:
        /*0054*/ 	.byte	0x03, 0x19
        /*0056*/ 	.short	0x0014


	//----- nvinfo : EIATTR_PARAM_CBANK
	.align		4
        /*0058*/ 	.byte	0x04, 0x0a
        /*005a*/ 	.short	(.L_72 - .L_71)
	.align		4
.L_71:
        /*005c*/ 	.word	index@(.nv.constant0._Z20test_exp2f_precisionPKfPfi)
        /*0060*/ 	.short	0x0380
        /*0062*/ 	.short	0x0014


	//----- nvinfo : EIATTR_SW_WAR
	.align		4
.L_72:
        /*0064*/ 	.byte	0x04, 0x36
        /*0066*/ 	.short	(.L_74 - .L_73)
.L_73:
        /*0068*/ 	.word	0x00000008
.L_74:


//--------------------- .nv.callgraph             --------------------------
	.section	.nv.callgraph,"",@"SHT_CUDA_CALLGRAPH"
	.align	4
	.sectionentsize	8
	.align		4
        /*0000*/ 	.word	0x00000000
	.align		4
        /*0004*/ 	.word	0xffffffff
	.align		4
        /*0008*/ 	.word	0x00000000
	.align		4
        /*000c*/ 	.word	0xfffffffe
	.align		4
        /*0010*/ 	.word	0x00000000
	.align		4
        /*0014*/ 	.word	0xfffffffd
	.align		4
        /*0018*/ 	.word	0x00000000
	.align		4
        /*001c*/ 	.word	0xfffffffc


//--------------------- .nv.constant4             --------------------------
	.section	.nv.constant4,"a",@progbits
	.align	8
	.align		8
.nv.constant4:
        /*0000*/ 	.dword	_ZN34_INTERNAL_28a0e829_4_k_cu_4a53d91c4cuda3std3__45__cpo5beginE
	.align		8
        /*0008*/ 	.dword	_ZN34_INTERNAL_28a0e829_4_k_cu_4a53d91c4cuda3std3__45__cpo3endE
	.align		8
        /*0010*/ 	.dword	_ZN34_INTERNAL_28a0e829_4_k_cu_4a53d91c4cuda3std3__45__cpo6cbeginE
	.align		8
        /*0018*/ 	.dword	_ZN34_INTERNAL_28a0e829_4_k_cu_4a53d91c4cuda3std3__45__cpo4cendE
	.align		8
        /*0020*/ 	.dword	_ZN34_INTERNAL_28a0e829_4_k_cu_4a53d91c4cuda3std3__45__cpo6rbeginE
	.align		8
        /*0028*/ 	.dword	_ZN34_INTERNAL_28a0e829_4_k_cu_4a53d91c4cuda3std3__45__cpo4rendE
	.align		8
        /*0030*/ 	.dword	_ZN34_INTERNAL_28a0e829_4_k_cu_4a53d91c4cuda3std3__45__cpo7crbeginE
	.align		8
        /*0038*/ 	.dword	_ZN34_INTERNAL_28a0e829_4_k_cu_4a53d91c4cuda3std3__45__cpo5crendE
	.align		8
        /*0040*/ 	.dword	_ZN34_INTERNAL_28a0e829_4_k_cu_4a53d91c4cuda3std3__436_GLOBAL__N__28a0e829_4_k_cu_4a53d91c6ignoreE
	.align		8
        /*0048*/ 	.dword	_ZN34_INTERNAL_28a0e829_4_k_cu_4a53d91c4cuda3std3__419piecewise_constructE
	.align		8
        /*0050*/ 	.dword	_ZN34_INTERNAL_28a0e829_4_k_cu_4a53d91c4cuda3std3__48in_placeE
	.align		8
        /*0058*/ 	.dword	_ZN34_INTERNAL_28a0e829_4_k_cu_4a53d91c4cuda3std3__420unreachable_sentinelE
	.align		8
        /*0060*/ 	.dword	_ZN34_INTERNAL_28a0e829_4_k_cu_4a53d91c4cuda3std3__47nulloptE
	.align		8
        /*0068*/ 	.dword	_ZN34_INTERNAL_28a0e829_4_k_cu_4a53d91c4cuda3std3__48unexpectE
	.align		8
        /*0070*/ 	.dword	_ZN34_INTERNAL_28a0e829_4_k_cu_4a53d91c4cuda3std6ranges3__45__cpo4swapE
	.align		8
        /*0078*/ 	.dword	_ZN34_INTERNAL_28a0e829_4_k_cu_4a53d91c4cuda3std6ranges3__45__cpo9iter_moveE
	.align		8
        /*0080*/ 	.dword	_ZN34_INTERNAL_28a0e829_4_k_cu_4a53d91c4cuda3std6ranges3__45__cpo5beginE
	.align		8
        /*0088*/ 	.dword	_ZN34_INTERNAL_28a0e829_4_k_cu_4a53d91c4cuda3std6ranges3__45__cpo3endE
	.align		8
        /*0090*/ 	.dword	_ZN34_INTERNAL_28a0e829_4_k_cu_4a53d91c4cuda3std6ranges3__45__cpo6cbeginE
	.align		8
        /*0098*/ 	.dword	_ZN34_INTERNAL_28a0e829_4_k_cu_4a53d91c4cuda3std6ranges3__45__cpo4cendE
	.align		8
        /*00a0*/ 	.dword	_ZN34_INTERNAL_28a0e829_4_k_cu_4a53d91c4cuda3std6ranges3__45__cpo7advanceE
	.align		8
        /*00a8*/ 	.dword	_ZN34_INTERNAL_28a0e829_4_k_cu_4a53d91c4cuda3std6ranges3__45__cpo9iter_swapE
	.align		8
        /*00b0*/ 	.dword	_ZN34_INTERNAL_28a0e829_4_k_cu_4a53d91c4cuda3std6ranges3__45__cpo4nextE
	.align		8
        /*00b8*/ 	.dword	_ZN34_INTERNAL_28a0e829_4_k_cu_4a53d91c4cuda3std6ranges3__45__cpo4prevE
	.align		8
        /*00c0*/ 	.dword	_ZN34_INTERNAL_28a0e829_4_k_cu_4a53d91c4cuda3std6ranges3__45__cpo4dataE
	.align		8
        /*00c8*/ 	.dword	_ZN34_INTERNAL_28a0e829_4_k_cu_4a53d91c4cuda3std6ranges3__45__cpo5cdataE
	.align		8
        /*00d0*/ 	.dword	_ZN34_INTERNAL_28a0e829_4_k_cu_4a53d91c4cuda3std6ranges3__45__cpo4sizeE
	.align		8
        /*00d8*/ 	.dword	_ZN34_INTERNAL_28a0e829_4_k_cu_4a53d91c4cuda3std6ranges3__45__cpo5ssizeE
	.align		8
        /*00e0*/ 	.dword	_ZN34_INTERNAL_28a0e829_4_k_cu_4a53d91c4cuda3std6ranges3__45__cpo8distanceE
	.align		8
        /*00e8*/ 	.dword	_ZN34_INTERNAL_28a0e829_4_k_cu_4a53d91c6thrust24THRUST_300001_SM_1000_NS8cuda_cub3parE
	.align		8
        /*00f0*/ 	.dword	_ZN34_INTERNAL_28a0e829_4_k_cu_4a53d91c6thrust24THRUST_300001_SM_1000_NS8cuda_cub10par_nosyncE
	.align		8
        /*00f8*/ 	.dword	_ZN34_INTERNAL_28a0e829_4_k_cu_4a53d91c6thrust24THRUST_300001_SM_1000_NS6system6detail10sequential3seqE
	.align		8
        /*0100*/ 	.dword	_ZN34_INTERNAL_28a0e829_4_k_cu_4a53d91c6thrust24THRUST_300001_SM_1000_NS12placeholders2_1E
	.align		8
        /*0108*/ 	.dword	_ZN34_INTERNAL_28a0e829_4_k_cu_4a53d91c6thrust24THRUST_300001_SM_1000_NS12placeholders2_2E
	.align		8
        /*0110*/ 	.dword	_ZN34_INTERNAL_28a0e829_4_k_cu_4a53d91c6thrust24THRUST_300001_SM_1000_NS12placeholders2_3E
	.align		8
        /*0118*/ 	.dword	_ZN34_INTERNAL_28a0e829_4_k_cu_4a53d91c6thrust24THRUST_300001_SM_1000_NS12placeholders2_4E
	.align		8
        /*0120*/ 	.dword	_ZN34_INTERNAL_28a0e829_4_k_cu_4a53d91c6thrust24THRUST_300001_SM_1000_NS12placeholders2_5E
	.align		8
        /*0128*/ 	.dword	_ZN34_INTERNAL_28a0e829_4_k_cu_4a53d91c6thrust24THRUST_300001_SM_1000_NS12placeholders2_6E
	.align		8
        /*0130*/ 	.dword	_ZN34_INTERNAL_28a0e829_4_k_cu_4a53d91c6thrust24THRUST_300001_SM_1000_NS12placeholders2_7E
	.align		8
        /*0138*/ 	.dword	_ZN34_INTERNAL_28a0e829_4_k_cu_4a53d91c6thrust24THRUST_300001_SM_1000_NS12placeholders2_8E
	.align		8
        /*0140*/ 	.dword	_ZN34_INTERNAL_28a0e829_4_k_cu_4a53d91c6thrust24THRUST_300001_SM_1000_NS12placeholders2_9E
	.align		8
        /*0148*/ 	.dword	_ZN34_INTERNAL_28a0e829_4_k_cu_4a53d91c6thrust24THRUST_300001_SM_1000_NS12placeholders3_10E
	.align		8
        /*0150*/ 	.dword	_ZN34_INTERNAL_28a0e829_4_k_cu_4a53d91c6thrust24THRUST_300001_SM_1000_NS3seqE


//--------------------- .text._ZN3cub18CUB_300001_SM_10006detail11EmptyKernelIvEEvv --------------------------
	.section	.text._ZN3cub18CUB_300001_SM_10006detail11EmptyKernelIvEEvv,"ax",@progbits
	.align	128
        .global         _ZN3cub18CUB_300001_SM_10006detail11EmptyKernelIvEEvv
        .type           _ZN3cub18CUB_300001_SM_10006detail11EmptyKernelIvEEvv,@function
        .size           _ZN3cub18CUB_300001_SM_10006detail11EmptyKernelIvEEvv,(.L_x_2 - _ZN3cub18CUB_300001_SM_10006detail11EmptyKernelIvEEvv)
        .other          _ZN3cub18CUB_300001_SM_10006detail11EmptyKernelIvEEvv,@"STO_CUDA_ENTRY STV_DEFAULT"
_ZN3cub18CUB_300001_SM_10006detail11EmptyKernelIvEEvv:
.text._ZN3cub18CUB_300001_SM_10006detail11EmptyKernelIvEEvv:
[----:B------:R-:W-:Y:S01]  /*0000*/  LDC R1, c[0x0][0x37c] ;  /* 0x0000df00ff017b82 */ /* 0x000fe20000000800 */
[----:B------:R-:W-:Y:S05]  /*0010*/  EXIT ;  /* 0x000000000000794d */ /* 0x000fea0003800000 */
.L_x_0:
[----:B------:R-:W-:-:S00]  /*0020*/  BRA `(.L_x_0) ;  /* 0xfffffffc00fc7947 */ /* 0x000fc0000383ffff */
[----:B------:R-:W-:-:S00]  /*0030*/  NOP ;  /* 0x0000000000007918 */ /* 0x000fc00000000000 */
        /* <DEDUP_REMOVED lines=12> */
.L_x_2:


//--------------------- .text._Z20test_exp2f_precisionPKfPfi --------------------------
	.section	.text._Z20test_exp2f_precisionPKfPfi,"ax",@progbits
	.align	128
        .global         _Z20test_exp2f_precisionPKfPfi
        .type           _Z20test_exp2f_precisionPKfPfi,@function
        .size           _Z20test_exp2f_precisionPKfPfi,(.L_x_3 - _Z20test_exp2f_precisionPKfPfi)
        .other          _Z20test_exp2f_precisionPKfPfi,@"STO_CUDA_ENTRY STV_DEFAULT"
_Z20test_exp2f_precisionPKfPfi:
.text._Z20test_exp2f_precisionPKfPfi:
[----:B------:R-:W-:Y:S01]  /*0000*/  LDC R1, c[0x0][0x37c] ;  /* 0x0000df00ff017b82 */ /* 0x000fe20000000800 */
[----:B------:R-:W0:Y:S07]  /*0010*/  S2R R7, SR_TID.X ;  /* 0x0000000000077919 */ /* 0x000e2e0000002100 */
[----:B------:R-:W0:Y:S01]  /*0020*/  S2UR UR4, SR_CTAID.X ;  /* 0x00000000000479c3 */ /* 0x000e220000002500 */
[----:B------:R-:W1:Y:S07]  /*0030*/  LDCU UR5, c[0x0][0x390] ;  /* 0x00007200ff0577ac */ /* 0x000e6e0008000800 */
[----:B------:R-:W0:Y:S02]  /*0040*/  LDC R0, c[0x0][0x360] ;  /* 0x0000d800ff007b82 */ /* 0x000e240000000800 */
[----:B0-----:R-:W-:-:S05]  /*0050*/  IMAD R7, R0, UR4, R7 ;  /* 0x0000000400077c24 */ /* 0x001fca000f8e0207 */
[----:B-1----:R-:W-:-:S13]  /*0060*/  ISETP.GE.AND P0, PT, R7, UR5, PT ;  /* 0x0000000507007c0c */ /* 0x002fda000bf06270 */
[----:B------:R-:W-:Y:S05]  /*0070*/  @P0 EXIT ;  /* 0x000000000000094d */ /* 0x000fea0003800000 */
[----:B------:R-:W0:Y:S01]  /*0080*/  LDC.64 R2, c[0x0][0x380] ;  /* 0x0000e000ff027b82 */ /* 0x000e220000000a00 */
[----:B------:R-:W1:Y:S07]  /*0090*/  LDCU.64 UR4, c[0x0][0x358] ;  /* 0x00006b00ff0477ac */ /* 0x000e6e0008000a00 */
[----:B------:R-:W2:Y:S01]  /*00a0*/  LDC.64 R4, c[0x0][0x388] ;  /* 0x0000e200ff047b82 */ /* 0x000ea20000000a00 */
[----:B0-----:R-:W-:-:S05]  /*00b0*/  IMAD.WIDE R2, R7, 0x4, R2 ;  /* 0x0000000407027825 */ /* 0x001fca00078e0202 */
[----:B-1----:R-:W3:Y:S01]  /*00c0*/  LDG.E R0, desc[UR4][R2.64] ;  /* 0x0000000402007981 */ /* 0x002ee2000c1e1900 */
[----:B--2---:R-:W-:Y:S01]  /*00d0*/  IMAD.WIDE R4, R7, 0x4, R4 ;  /* 0x0000000407047825 */ /* 0x004fe200078e0204 */
[----:B---3--:R-:W-:-:S13]  /*00e0*/  FSETP.GEU.AND P0, PT, R0, -126, PT ;  /* 0xc2fc00000000780b */ /* 0x008fda0003f0e000 */
[----:B------:R-:W-:-:S04]  /*00f0*/  @!P0 FMUL R0, R0, 0.5 ;  /* 0x3f00000000008820 */ /* 0x000fc80000400000 */
[----:B------:R-:W0:Y:S02]  /*0100*/  MUFU.EX2 R9, R0 ;  /* 0x0000000000097308 */ /* 0x000e240000000800 */
[----:B0-----:R-:W-:-:S05]  /*0110*/  @!P0 FMUL R9, R9, R9 ;  /* 0x0000000909098220 */ /* 0x001fca0000400000 */
[----:B------:R-:W-:Y:S01]  /*0120*/  STG.E desc[UR4][R4.64], R9 ;  /* 0x0000000904007986 */ /* 0x000fe2000c101904 */
[----:B------:R-:W-:Y:S05]  /*0130*/  EXIT ;  /* 0x000000000000794d */ /* 0x000fea0003800000 */
.L_x_1:
        /* <DEDUP_REMOVED lines=12> */
.L_x_3:


//--------------------- .nv.shared.reserved.0     --------------------------
	.section	.nv.shared.reserved.0,"aw",@nobits
	.weak		__nv_reservedSMEM_offset_0_alias
	.size		__nv_reservedSMEM_offset_0_alias, 0, 64
	.other		__nv_reservedSMEM_offset_0_alias,@"STO_CUDA_RESERVED_SHARED STV_DEFAULT"
__nv_reservedSMEM_offset_0_alias:
	.zero		0
	.zero		64


//--------------------- .nv.global                --------------------------
	.section	.nv.global,"aw",@nobits
.nv.global:
	.type		_ZN34_INTERNAL_28a0e829_4_k_cu_4a53d91c6thrust24THRUST_300001_SM_1000_NS3seqE,@object
	.size		_ZN34_INTERNAL_28a0e829_4_k_cu_4a53d91c6thrust24THRUST_300001_SM_1000_NS3seqE,(_ZN34_INTERNAL_28a0e829_4_k_cu_4a53d91c4cuda3std3__48in_placeE - _ZN34_INTERNAL_28a0e829_4_k_cu_4a53d91c6thrust24THRUST_300001_SM_1000_NS3seqE)
_ZN34_INTERNAL_28a0e829_4_k_cu_4a53d91c6thrust24THRUST_300001_SM_1000_NS3seqE:
	.zero		1
	.type		_ZN34_INTERNAL_28a0e829_4_k_cu_4a53d91c4cuda3std3__48in_placeE,@object
	.size		_ZN34_INTERNAL_28a0e829_4_k_cu_4a53d91c4cuda3std3__48in_placeE,(_ZN34_INTERNAL_28a0e829_4_k_cu_4a53d91c4cuda3std6ranges3__45__cpo4sizeE - _ZN34_INTERNAL_28a0e829_4_k_cu_4a53d91c4cuda3std3__48in_placeE)
_ZN34_INTERNAL_28a0e829_4_k_cu_4a53d91c4cuda3std3__48in_placeE:
	.zero		1
	.type		_ZN34_INTERNAL_28a0e829_4_k_cu_4a53d91c4cuda3std6ranges3__45__cpo4sizeE,@object
	.size		_ZN34_INTERNAL_28a0e829_4_k_cu_4a53d91c4cuda3std6ranges3__45__cpo4sizeE,(_ZN34_INTERNAL_28a0e829_4_k_cu_4a53d91c6thrust24THRUST_300001_SM_1000_NS12placeholders2_3E - _ZN34_INTERNAL_28a0e829_4_k_cu_4a53d91c4cuda3std6ranges3__45__cpo4sizeE)
_ZN34_INTERNAL_28a0e829_4_k_cu_4a53d91c4cuda3std6ranges3__45__cpo4sizeE:
	.zero		1
	.type		_ZN34_INTERNAL_28a0e829_4_k_cu_4a53d91c6thrust24THRUST_300001_SM_1000_NS12placeholders2_3E,@object
	.size		_ZN34_INTERNAL_28a0e829_4_k_cu_4a53d91c6thrust24THRUST_300001_SM_1000_NS12placeholders2_3E,(_ZN34_INTERNAL_28a0e829_4_k_cu_4a53d91c4cuda3std3__45__cpo6cbeginE - _ZN34_INTERNAL_28a0e829_4_k_cu_4a53d91c6thrust24THRUST_300001_SM_1000_NS12placeholders2_3E)
_ZN34_INTERNAL_28a0e829_4_k_cu_4a53d91c6thrust24THRUST_300001_SM_1000_NS12placeholders2_3E:
	.zero		1
	.type		_ZN34_INTERNAL_28a0e829_4_k_cu_4a53d91c4cuda3std3__45__cpo6cbeginE,@object
	.size		_ZN34_INTERNAL_28a0e829_4_k_cu_4a53d91c4cuda3std3__45__cpo6cbeginE,(_ZN34_INTERNAL_28a0e829_4_k_cu_4a53d91c4cuda3std6ranges3__45__cpo6cbeginE - _ZN34_INTERNAL_28a0e829_4_k_cu_4a53d91c4cuda3std3__45__cpo6cbeginE)
_ZN34_INTERNAL_28a0e829_4_k_cu_4a53d91c4cuda3std3__45__cpo6cbeginE:
	.zero		1
	.type		_ZN34_INTERNAL_28a0e829_4_k_cu_4a53d91c4cuda3std6ranges3__45__cpo6cbeginE,@object
	.size		_ZN34_INTERNAL_28a0e829_4_k_cu_4a53d91c4cuda3std6ranges3__45__cpo6cbeginE,(_ZN34_INTERNAL_28a0e829_4_k_cu_4a53d91c6thrust24THRUST_300001_SM_1000_NS12placeholders2_7E - _ZN34_INTERNAL_28a0e829_4_k_cu_4a53d91c4cuda3std6ranges3__45__cpo6cbeginE)
_ZN34_INTERNAL_28a0e829_4_k_cu_4a53d91c4cuda3std6ranges3__45__cpo6cbeginE:
	.zero		1
	.type		_ZN34_INTERNAL_28a0e829_4_k_cu_4a53d91c6thrust24THRUST_300001_SM_1000_NS12placeholders2_7E,@object
	.size		_ZN34_INTERNAL_28a0e829_4_k_cu_4a53d91c6thrust24THRUST_300001_SM_1000_NS12placeholders2_7E,(_ZN34_INTERNAL_28a0e829_4_k_cu_4a53d91c4cuda3std3__45__cpo7crbeginE - _ZN34_INTERNAL_28a0e829_4_k_cu_4a53d91c6thrust24THRUST_300001_SM_1000_NS12placeholders2_7E)
_ZN34_INTERNAL_28a0e829_4_k_cu_4a53d91c6thrust24THRUST_300001_SM_1000_NS12placeholders2_7E:
	.zero		1
	.type		_ZN34_INTERNAL_28a0e829_4_k_cu_4a53d91c4cuda3std3__45__cpo7crbeginE,@object
	.size		_ZN34_INTERNAL_28a0e829_4_k_cu_4a53d91c4cuda3std3__45__cpo7crbeginE,(_ZN34_INTERNAL_28a0e829_4_k_cu_4a53d91c4cuda3std6ranges3__45__cpo4nextE - _ZN34_INTERNAL_28a0e829_4_k_cu_4a53d91c4cuda3std3__45__cpo7crbeginE)
_ZN34_INTERNAL_28a0e829_4_k_cu_4a53d91c4cuda3std3__45__cpo7crbeginE:
	.zero		1
	.type		_ZN34_INTERNAL_28a0e829_4_k_cu_4a53d91c4cuda3std6ranges3__45__cpo4nextE,@object
	.size		_ZN34_INTERNAL_28a0e829_4_k_cu_4a53d91c4cuda3std6ranges3__45__cpo4nextE,(_ZN34_INTERNAL_28a0e829_4_k_cu_4a53d91c4cuda3std6ranges3__45__cpo4swapE - _ZN34_INTERNAL_28a0e829_4_k_cu_4a53d91c4cuda3std6ranges3__45__cpo4nextE)
_ZN34_INTERNAL_28a0e829_4_k_cu_4a53d91c4cuda3std6ranges3__45__cpo4nextE:
	.zero		1
	.type		_ZN34_INTERNAL_28a0e829_4_k_cu_4a53d91c4cuda3std6ranges3__45__cpo4swapE,@object
	.size		_ZN34_INTERNAL_28a0e829_4_k_cu_4a53d91c4cuda3std6ranges3__45__cpo4swapE,(_ZN34_INTERNAL_28a0e829_4_k_cu_4a53d91c6thrust24THRUST_300001_SM_1000_NS8cuda_cub10par_nosyncE - _ZN34_INTERNAL_28a0e829_4_k_cu_4a53d91c4cuda3std6ranges3__45__cpo4swapE)
_ZN34_INTERNAL_28a0e829_4_k_cu_4a53d91c4cuda3std6ranges3__45__cpo4swapE:
	.zero		1
	.type		_ZN34_INTERNAL_28a0e829_4_k_cu_4a53d91c6thrust24THRUST_300001_SM_1000_NS8cuda_cub10par_nosyncE,@object
	.size		_ZN34_INTERNAL_28a0e829_4_k_cu_4a53d91c6thrust24THRUST_300001_SM_1000_NS8cuda_cub10par_nosyncE,(_ZN34_INTERNAL_28a0e829_4_k_cu_4a53d91c6thrust24THRUST_300001_SM_1000_NS12placeholders2_9E - _ZN34_INTERNAL_28a0e829_4_k_cu_4a53d91c6thrust24THRUST_300001_SM_1000_NS8cuda_cub10par_nosyncE)
_ZN34_INTERNAL_28a0e829_4_k_cu_4a53d91c6thrust24THRUST_300001_SM_1000_NS8cuda_cub10par_nosyncE:
	.zero		1
	.type		_ZN34_INTERNAL_28a0e829_4_k_cu_4a53d91c6thrust24THRUST_300001_SM_1000_NS12placeholders2_9E,@object
	.size		_ZN34_INTERNAL_28a0e829_4_k_cu_4a53d91c6thrust24THRUST_300001_SM_1000_NS12placeholders2_9E,(_ZN34_INTERNAL_28a0e829_4_k_cu_4a53d91c4cuda3std3__436_GLOBAL__N__28a0e829_4_k_cu_4a53d91c6ignoreE - _ZN34_INTERNAL_28a0e829_4_k_cu_4a53d91c6thrust24THRUST_300001_SM_1000_NS12placeholders2_9E)
_ZN34_INTERNAL_28a0e829_4_k_cu_4a53d91c6thrust24THRUST_300001_SM_1000_NS12placeholders2_9E:
	.zero		1
	.type		_ZN34_INTERNAL_28a0e829_4_k_cu_4a53d91c4cuda3std3__436_GLOBAL__N__28a0e829_4_k_cu_4a53d91c6ignoreE,@object
	.size		_ZN34_INTERNAL_28a0e829_4_k_cu_4a53d91c4cuda3std3__436_GLOBAL__N__28a0e829_4_k_cu_4a53d91c6ignoreE,(_ZN34_INTERNAL_28a0e829_4_k_cu_4a53d91c4cuda3std6ranges3__45__cpo4dataE - _ZN34_INTERNAL_28a0e829_4_k_cu_4a53d91c4cuda3std3__436_GLOBAL__N__28a0e829_4_k_cu_4a53d91c6ignoreE)
_ZN34_INTERNAL_28a0e829_4_k_cu_4a53d91c4cuda3std3__436_GLOBAL__N__28a0e829_4_k_cu_4a53d91c6ignoreE:
	.zero		1
	.type		_ZN34_INTERNAL_28a0e829_4_k_cu_4a53d91c4cuda3std6ranges3__45__cpo4dataE,@object
	.size		_ZN34_INTERNAL_28a0e829_4_k_cu_4a53d91c4cuda3std6ranges3__45__cpo4dataE,(_ZN34_INTERNAL_28a0e829_4_k_cu_4a53d91c6thrust24THRUST_300001_SM_1000_NS12placeholders2_1E - _ZN34_INTERNAL_28a0e829_4_k_cu_4a53d91c4cuda3std6ranges3__45__cpo4dataE)
_ZN34_INTERNAL_28a0e829_4_k_cu_4a53d91c4cuda3std6ranges3__45__cpo4dataE:
	.zero		1
	.type		_ZN34_INTERNAL_28a0e829_4_k_cu_4a53d91c6thrust24THRUST_300001_SM_1000_NS12placeholders2_1E,@object
	.size		_ZN34_INTERNAL_28a0e829_4_k_cu_4a53d91c6thrust24THRUST_300001_SM_1000_NS12placeholders2_1E,(_ZN34_INTERNAL_28a0e829_4_k_cu_4a53d91c4cuda3std3__45__cpo5beginE - _ZN34_INTERNAL_28a0e829_4_k_cu_4a53d91c6thrust24THRUST_300001_SM_1000_NS12placeholders2_1E)
_ZN34_INTERNAL_28a0e829_4_k_cu_4a53d91c6thrust24THRUST_300001_SM_1000_NS12placeholders2_1E:
	.zero		1
	.type		_ZN34_INTERNAL_28a0e829_4_k_cu_4a53d91c4cuda3std3__45__cpo5beginE,@object
	.size		_ZN34_INTERNAL_28a0e829_4_k_cu_4a53d91c4cuda3std3__45__cpo5beginE,(_ZN34_INTERNAL_28a0e829_4_k_cu_4a53d91c4cuda3std6ranges3__45__cpo5beginE - _ZN34_INTERNAL_28a0e829_4_k_cu_4a53d91c4cuda3std3__45__cpo5beginE)
_ZN34_INTERNAL_28a0e829_4_k_cu_4a53d91c4cuda3std3__45__cpo5beginE:
	.zero		1
	.type		_ZN34_INTERNAL_28a0e829_4_k_cu_4a53d91c4cuda3std6ranges3__45__cpo5beginE,@object
	.size		_ZN34_INTERNAL_28a0e829_4_k_cu_4a53d91c4cuda3std6ranges3__45__cpo5beginE,(_ZN34_INTERNAL_28a0e829_4_k_cu_4a53d91c6thrust24THRUST_300001_SM_1000_NS12placeholders2_5E - _ZN34_INTERNAL_28a0e829_4_k_cu_4a53d91c4cuda3std6ranges3__45__cpo5beginE)
_ZN34_INTERNAL_28a0e829_4_k_cu_4a53d91c4cuda3std6ranges3__45__cpo5beginE:
	.zero		1
	.type		_ZN34_INTERNAL_28a0e829_4_k_cu_4a53d91c6thrust24THRUST_300001_SM_1000_NS12placeholders2_5E,@object
	.size		_ZN34_INTERNAL_28a0e829_4_k_cu_4a53d91c6thrust24THRUST_300001_SM_1000_NS12placeholders2_5E,(_ZN34_INTERNAL_28a0e829_4_k_cu_4a53d91c4cuda3std3__45__cpo6rbeginE - _ZN34_INTERNAL_28a0e829_4_k_cu_4a53d91c6thrust24THRUST_300001_SM_1000_NS12placeholders2_5E)
_ZN34_INTERNAL_28a0e829_4_k_cu_4a53d91c6thrust24THRUST_300001_SM_1000_NS12placeholders2_5E:
	.zero		1
	.type		_ZN34_INTERNAL_28a0e829_4_k_cu_4a53d91c4cuda3std3__45__cpo6rbeginE,@object
	.size		_ZN34_INTERNAL_28a0e829_4_k_cu_4a53d91c4cuda3std3__45__cpo6rbeginE,(_ZN34_INTERNAL_28a0e829_4_k_cu_4a53d91c4cuda3std6ranges3__45__cpo7advanceE - _ZN34_INTERNAL_28a0e829_4_k_cu_4a53d91c4cuda3std3__45__cpo6rbeginE)
_ZN34_INTERNAL_28a0e829_4_k_cu_4a53d91c4cuda3std3__45__cpo6rbeginE:
	.zero		1
	.type		_ZN34_INTERNAL_28a0e829_4_k_cu_4a53d91c4cuda3std6ranges3__45__cpo7advanceE,@object
	.size		_ZN34_INTERNAL_28a0e829_4_k_cu_4a53d91c4cuda3std6ranges3__45__cpo7advanceE,(_ZN34_INTERNAL_28a0e829_4_k_cu_4a53d91c4cuda3std3__47nulloptE - _ZN34_INTERNAL_28a0e829_4_k_cu_4a53d91c4cuda3std6ranges3__45__cpo7advanceE)
_ZN34_INTERNAL_28a0e829_4_k_cu_4a53d91c4cuda3std6ranges3__45__cpo7advanceE:
	.zero		1
	.type		_ZN34_INTERNAL_28a0e829_4_k_cu_4a53d91c4cuda3std3__47nulloptE,@object
	.size		_ZN34_INTERNAL_28a0e829_4_k_cu_4a53d91c4cuda3std3__47nulloptE,(_ZN34_INTERNAL_28a0e829_4_k_cu_4a53d91c4cuda3std6ranges3__45__cpo8distanceE - _ZN34_INTERNAL_28a0e829_4_k_cu_4a53d91c4cuda3std3__47nulloptE)
_ZN34_INTERNAL_28a0e829_4_k_cu_4a53d91c4cuda3std3__47nulloptE:
	.zero		1
	.type		_ZN34_INTERNAL_28a0e829_4_k_cu_4a53d91c4cuda3std6ranges3__45__cpo8distanceE,@object
	.size		_ZN34_INTERNAL_28a0e829_4_k_cu_4a53d91c4cuda3std6ranges3__45__cpo8distanceE,(_ZN34_INTERNAL_28a0e829_4_k_cu_4a53d91c6thrust24THRUST_300001_SM_1000_NS12placeholders3_10E - _ZN34_INTERNAL_28a0e829_4_k_cu_4a53d91c4cuda3std6ranges3__45__cpo8distanceE)
_ZN34_INTERNAL_28a0e829_4_k_cu_4a53d91c4cuda3std6ranges3__45__cpo8distanceE:
	.zero		1
	.type		_ZN34_INTERNAL_28a0e829_4_k_cu_4a53d91c6thrust24THRUST_300001_SM_1000_NS12placeholders3_10E,@object
	.size		_ZN34_INTERNAL_28a0e829_4_k_cu_4a53d91c6thrust24THRUST_300001_SM_1000_NS12placeholders3_10E,(_ZN34_INTERNAL_28a0e829_4_k_cu_4a53d91c4cuda3std3__419piecewise_constructE - _ZN34_INTERNAL_28a0e829_4_k_cu_4a53d91c6thrust24THRUST_300001_SM_1000_NS12placeholders3_10E)
_ZN34_INTERNAL_28a0e829_4_k_cu_4a53d91c6thrust24THRUST_300001_SM_1000_NS12placeholders3_10E:
	.zero		1
	.type		_ZN34_INTERNAL_28a0e829_4_k_cu_4a53d91c4cuda3std3__419piecewise_constructE,@object
	.size		_ZN34_INTERNAL_28a0e829_4_k_cu_4a53d91c4cuda3std3__419piecewise_constructE,(_ZN34_INTERNAL_28a0e829_4_k_cu_4a53d91c4cuda3std6ranges3__45__cpo5cdataE - _ZN34_INTERNAL_28a0e829_4_k_cu_4a53d91c4cuda3std3__419piecewise_constructE)
_ZN34_INTERNAL_28a0e829_4_k_cu_4a53d91c4cuda3std3__419piecewise_constructE:
	.zero		1
	.type		_ZN34_INTERNAL_28a0e829_4_k_cu_4a53d91c4cuda3std6ranges3__45__cpo5cdataE,@object
	.size		_ZN34_INTERNAL_28a0e829_4_k_cu_4a53d91c4cuda3std6ranges3__45__cpo5cdataE,(_ZN34_INTERNAL_28a0e829_4_k_cu_4a53d91c6thrust24THRUST_300001_SM_1000_NS12placeholders2_2E - _ZN34_INTERNAL_28a0e829_4_k_cu_4a53d91c4cuda3std6ranges3__45__cpo5cdataE)
_ZN34_INTERNAL_28a0e829_4_k_cu_4a53d91c4cuda3std6ranges3__45__cpo5cdataE:
	.zero		1
	.type		_ZN34_INTERNAL_28a0e829_4_k_cu_4a53d91c6thrust24THRUST_300001_SM_1000_NS12placeholders2_2E,@object
	.size		_ZN34_INTERNAL_28a0e829_4_k_cu_4a53d91c6thrust24THRUST_300001_SM_1000_NS12placeholders2_2E,(_ZN34_INTERNAL_28a0e829_4_k_cu_4a53d91c4cuda3std3__45__cpo3endE - _ZN34_INTERNAL_28a0e829_4_k_cu_4a53d91c6thrust24THRUST_300001_SM_1000_NS12placeholders2_2E)
_ZN34_INTERNAL_28a0e829_4_k_cu_4a53d91c6thrust24THRUST_300001_SM_1000_NS12placeholders2_2E:
	.zero		1
	.type		_ZN34_INTERNAL_28a0e829_4_k_cu_4a53d91c4cuda3std3__45__cpo3endE,@object
	.size		_ZN34_INTERNAL_28a0e829_4_k_cu_4a53d91c4cuda3std3__45__cpo3endE,(_ZN34_INTERNAL_28a0e829_4_k_cu_4a53d91c4cuda3std6ranges3__45__cpo3endE - _ZN34_INTERNAL_28a0e829_4_k_cu_4a53d91c4cuda3std3__45__cpo3endE)
_ZN34_INTERNAL_28a0e829_4_k_cu_4a53d91c4cuda3std3__45__cpo3endE:
	.zero		1
	.type		_ZN34_INTERNAL_28a0e829_4_k_cu_4a53d91c4cuda3std6ranges3__45__cpo3endE,@object
	.size		_ZN34_INTERNAL_28a0e829_4_k_cu_4a53d91c4cuda3std6ranges3__45__cpo3endE,(_ZN34_INTERNAL_28a0e829_4_k_cu_4a53d91c6thrust24THRUST_300001_SM_1000_NS12placeholders2_6E - _ZN34_INTERNAL_28a0e829_4_k_cu_4a53d91c4cuda3std6ranges3__45__cpo3endE)
_ZN34_INTERNAL_28a0e829_4_k_cu_4a53d91c4cuda3std6ranges3__45__cpo3endE:
	.zero		1
	.type		_ZN34_INTERNAL_28a0e829_4_k_cu_4a53d91c6thrust24THRUST_300001_SM_1000_NS12placeholders2_6E,@object
	.size		_ZN34_INTERNAL_28a0e829_4_k_cu_4a53d91c6thrust24THRUST_300001_SM_1000_NS12placeholders2_6E,(_ZN34_INTERNAL_28a0e829_4_k_cu_4a53d91c4cuda3std3__45__cpo4rendE - _ZN34_INTERNAL_28a0e829_4_k_cu_4a53d91c6thrust24THRUST_300001_SM_1000_NS12placeholders2_6E)
_ZN34_INTERNAL_28a0e829_4_k_cu_4a53d91c6thrust24THRUST_300001_SM_1000_NS12placeholders2_6E:
	.zero		1
	.type		_ZN34_INTERNAL_28a0e829_4_k_cu_4a53d91c4cuda3std3__45__cpo4rendE,@object
	.size		_ZN34_INTERNAL_28a0e829_4_k_cu_4a53d91c4cuda3std3__45__cpo4rendE,(_ZN34_INTERNAL_28a0e829_4_k_cu_4a53d91c4cuda3std6ranges3__45__cpo9iter_swapE - _ZN34_INTERNAL_28a0e829_4_k_cu_4a53d91c4cuda3std3__45__cpo4rendE)
_ZN34_INTERNAL_28a0e829_4_k_cu_4a53d91c4cuda3std3__45__cpo4rendE:
	.zero		1
	.type		_ZN34_INTERNAL_28a0e829_4_k_cu_4a53d91c4cuda3std6ranges3__45__cpo9iter_swapE,@object
	.size		_ZN34_INTERNAL_28a0e829_4_k_cu_4a53d91c4cuda3std6ranges3__45__cpo9iter_swapE,(_ZN34_INTERNAL_28a0e829_4_k_cu_4a53d91c4cuda3std3__48unexpectE - _ZN34_INTERNAL_28a0e829_4_k_cu_4a53d91c4cuda3std6ranges3__45__cpo9iter_swapE)
_ZN34_INTERNAL_28a0e829_4_k_cu_4a53d91c4cuda3std6ranges3__45__cpo9iter_swapE:
	.zero		1
	.type		_ZN34_INTERNAL_28a0e829_4_k_cu_4a53d91c4cuda3std3__48unexpectE,@object
	.size		_ZN34_INTERNAL_28a0e829_4_k_cu_4a53d91c4cuda3std3__48unexpectE,(_ZN34_INTERNAL_28a0e829_4_k_cu_4a53d91c6thrust24THRUST_300001_SM_1000_NS8cuda_cub3parE - _ZN34_INTERNAL_28a0e829_4_k_cu_4a53d91c4cuda3std3__48unexpectE)
_ZN34_INTERNAL_28a0e829_4_k_cu_4a53d91c4cuda3std3__48unexpectE:
	.zero		1
	.type		_ZN34_INTERNAL_28a0e829_4_k_cu_4a53d91c6thrust24THRUST_300001_SM_1000_NS8cuda_cub3parE,@object
	.size		_ZN34_INTERNAL_28a0e829_4_k_cu_4a53d91c6thrust24THRUST_300001_SM_1000_NS8cuda_cub3parE,(_ZN34_INTERNAL_28a0e829_4_k_cu_4a53d91c6thrust24THRUST_300001_SM_1000_NS12placeholders2_4E - _ZN34_INTERNAL_28a0e829_4_k_cu_4a53d91c6thrust24THRUST_300001_SM_1000_NS8cuda_cub3parE)
_ZN34_INTERNAL_28a0e829_4_k_cu_4a53d91c6thrust24THRUST_300001_SM_1000_NS8cuda_cub3parE:
	.zero		1
	.type		_ZN34_INTERNAL_28a0e829_4_k_cu_4a53d91c6thrust24THRUST_300001_SM_1000_NS12placeholders2_4E,@object
	.size		_ZN34_INTERNAL_28a0e829_4_k_cu_4a53d91c6thrust24THRUST_300001_SM_1000_NS12placeholders2_4E,(_ZN34_INTERNAL_28a0e829_4_k_cu_4a53d91c4cuda3std3__45__cpo4cendE - _ZN34_INTERNAL_28a0e829_4_k_cu_4a53d91c6thrust24THRUST_300001_SM_1000_NS12placeholders2_4E)
_ZN34_INTERNAL_28a0e829_4_k_cu_4a53d91c6thrust24THRUST_300001_SM_1000_NS12placeholders2_4E:
	.zero		1
	.type		_ZN34_INTERNAL_28a0e829_4_k_cu_4a53d91c4cuda3std3__45__cpo4cendE,@object
	.size		_ZN34_INTERNAL_28a0e829_4_k_cu_4a53d91c4cuda3std3__45__cpo4cendE,(_ZN34_INTERNAL_28a0e829_4_k_cu_4a53d91c4cuda3std6ranges3__45__cpo4cendE - _ZN34_INTERNAL_28a0e829_4_k_cu_4a53d91c4cuda3std3__45__cpo4cendE)
_ZN34_INTERNAL_28a0e829_4_k_cu_4a53d91c4cuda3std3__45__cpo4cendE:
	.zero		1
	.type		_ZN34_INTERNAL_28a0e829_4_k_cu_4a53d91c4cuda3std6ranges3__45__cpo4cendE,@object
	.size		_ZN34_INTERNAL_28a0e829_4_k_cu_4a53d91c4cuda3std6ranges3__45__cpo4cendE,(_ZN34_INTERNAL_28a0e829_4_k_cu_4a53d91c4cuda3std3__420unreachable_sentinelE - _ZN34_INTERNAL_28a0e829_4_k_cu_4a53d91c4cuda3std6ranges3__45__cpo4cendE)
_ZN34_INTERNAL_28a0e829_4_k_cu_4a53d91c4cuda3std6ranges3__45__cpo4cendE:
	.zero		1
	.type		_ZN34_INTERNAL_28a0e829_4_k_cu_4a53d91c4cuda3std3__420unreachable_sentinelE,@object
	.size		_ZN34_INTERNAL_28a0e829_4_k_cu_4a53d91c4cuda3std3__420unreachable_sentinelE,(_ZN34_INTERNAL_28a0e829_4_k_cu_4a53d91c4cuda3std6ranges3__45__cpo5ssizeE - _ZN34_INTERNAL_28a0e829_4_k_cu_4a53d91c4cuda3std3__420unreachable_sentinelE)
_ZN34_INTERNAL_28a0e829_4_k_cu_4a53d91c4cuda3std3__420unreachable_sentinelE:
	.zero		1
	.type		_ZN34_INTERNAL_28a0e829_4_k_cu_4a53d91c4cuda3std6ranges3__45__cpo5ssizeE,@object
	.size		_ZN34_INTERNAL_28a0e829_4_k_cu_4a53d91c4cuda3std6ranges3__45__cpo5ssizeE,(_ZN34_INTERNAL_28a0e829_4_k_cu_4a53d91c6thrust24THRUST_300001_SM_1000_NS12placeholders2_8E - _ZN34_INTERNAL_28a0e829_4_k_cu_4a53d91c4cuda3std6ranges3__45__cpo5ssizeE)
_ZN34_INTERNAL_28a0e829_4_k_cu_4a53d91c4cuda3std6ranges3__45__cpo5ssizeE:
	.zero		1
	.type		_ZN34_INTERNAL_28a0e829_4_k_cu_4a53d91c6thrust24THRUST_300001_SM_1000_NS12placeholders2_8E,@object
	.size		_ZN34_INTERNAL_28a0e829_4_k_cu_4a53d91c6thrust24THRUST_300001_SM_1000_NS12placeholders2_8E,(_ZN34_INTERNAL_28a0e829_4_k_cu_4a53d91c4cuda3std3__45__cpo5crendE - _ZN34_INTERNAL_28a0e829_4_k_cu_4a53d91c6thrust24THRUST_300001_SM_1000_NS12placeholders2_8E)
_ZN34_INTERNAL_28a0e829_4_k_cu_4a53d91c6thrust24THRUST_300001_SM_1000_NS12placeholders2_8E:
	.zero		1
	.type		_ZN34_INTERNAL_28a0e829_4_k_cu_4a53d91c4cuda3std3__45__cpo5crendE,@object
	.size		_ZN34_INTERNAL_28a0e829_4_k_cu_4a53d91c4cuda3std3__45__cpo5crendE,(_ZN34_INTERNAL_28a0e829_4_k_cu_4a53d91c4cuda3std6ranges3__45__cpo4prevE - _ZN34_INTERNAL_28a0e829_4_k_cu_4a53d91c4cuda3std3__45__cpo5crendE)
_ZN34_INTERNAL_28a0e829_4_k_cu_4a53d91c4cuda3std3__45__cpo5crendE:
	.zero		1
	.type		_ZN34_INTERNAL_28a0e829_4_k_cu_4a53d91c4cuda3std6ranges3__45__cpo4prevE,@object
	.size		_ZN34_INTERNAL_28a0e829_4_k_cu_4a53d91c4cuda3std6ranges3__45__cpo4prevE,(_ZN34_INTERNAL_28a0e829_4_k_cu_4a53d91c4cuda3std6ranges3__45__cpo9iter_moveE - _ZN34_INTERNAL_28a0e829_4_k_cu_4a53d91c4cuda3std6ranges3__45__cpo4prevE)
_ZN34_INTERNAL_28a0e829_4_k_cu_4a53d91c4cuda3std6ranges3__45__cpo4prevE:
	.zero		1
	.type		_ZN34_INTERNAL_28a0e829_4_k_cu_4a53d91c4cuda3std6ranges3__45__cpo9iter_moveE,@object
	.size		_ZN34_INTERNAL_28a0e829_4_k_cu_4a53d91c4cuda3std6ranges3__45__cpo9iter_moveE,(_ZN34_INTERNAL_28a0e829_4_k_cu_4a53d91c6thrust24THRUST_300001_SM_1000_NS6system6detail10sequential3seqE - _ZN34_INTERNAL_28a0e829_4_k_cu_4a53d91c4cuda3std6ranges3__45__cpo9iter_moveE)
_ZN34_INTERNAL_28a0e829_4_k_cu_4a53d91c4cuda3std6ranges3__45__cpo9iter_moveE:
	.zero		1
	.type		_ZN34_INTERNAL_28a0e829_4_k_cu_4a53d91c6thrust24THRUST_300001_SM_1000_NS6system6detail10sequential3seqE,@object
	.size		_ZN34_INTERNAL_28a0e829_4_k_cu_4a53d91c6thrust24THRUST_300001_SM_1000_NS6system6detail10sequential3seqE,(.L_31 - _ZN34_INTERNAL_28a0e829_4_k_cu_4a53d91c6thrust24THRUST_300001_SM_1000_NS6system6detail10sequential3seqE)
_ZN34_INTERNAL_28a0e829_4_k_cu_4a53d91c6thrust24THRUST_300001_SM_1000_NS6system6detail10sequential3seqE:
	.zero		1
.L_31:


//--------------------- .nv.constant0._ZN3cub18CUB_300001_SM_10006detail11EmptyKernelIvEEvv --------------------------
	.section	.nv.constant0._ZN3cub18CUB_300001_SM_10006detail11EmptyKernelIvEEvv,"a",@progbits
	.sectionflags	@""
	.align	4
.nv.constant0._ZN3cub18CUB_300001_SM_10006detail11EmptyKernelIvEEvv:
	.zero		896


//--------------------- .nv.constant0._Z20test_exp2f_precisionPKfPfi --------------------------
	.section	.nv.constant0._Z20test_exp2f_precisionPKfPfi,"a",@progbits
	.sectionflags	@""
	.align	4
.nv.constant0._Z20test_exp2f_precisionPKfPfi:
	.zero		916


//--------------------- SYMBOLS --------------------------

	.type		.nv.reservedSmem.offset0,@object
	.size		.nv.reservedSmem.offset0,0x4
